	.headerflags	@"EF_CUDA_TEXMODE_UNIFIED EF_CUDA_64BIT_ADDRESS EF_CUDA_ACCELERATORS EF_CUDA_SM90 EF_CUDA_VIRTUAL_SM(EF_CUDA_SM90)"
	.elftype	@"ET_EXEC"


//--------------------- .nv.info                  --------------------------
	.section	.nv.info,"",@"SHT_CUDA_INFO"
	.align	4


	//----- nvinfo : EIATTR_REGCOUNT
	.align		4
        /*0000*/ 	.byte	0x04, 0x2f
        /*0002*/ 	.short	(.L_1 - .L_0)
	.align		4
.L_0:
        /*0004*/ 	.word	index@(triton_poi_fused_clone_3)
        /*0008*/ 	.word	0x0000000f


	//----- nvinfo : EIATTR_MIN_STACK_SIZE
	.align		4
.L_1:
        /*000c*/ 	.byte	0x04, 0x12
        /*000e*/ 	.short	(.L_3 - .L_2)
	.align		4
.L_2:
        /*0010*/ 	.word	index@(triton_poi_fused_clone_3)
        /*0014*/ 	.word	0x00000000


	//----- nvinfo : EIATTR_FRAME_SIZE
	.align		4
.L_3:
        /*0018*/ 	.byte	0x04, 0x11
        /*001a*/ 	.short	(.L_5 - .L_4)
	.align		4
.L_4:
        /*001c*/ 	.word	index@(triton_poi_fused_clone_3)
        /*0020*/ 	.word	0x00000000


	//----- nvinfo : EIATTR_MIN_STACK_SIZE
	.align		4
.L_5:
        /*0024*/ 	.byte	0x04, 0x12
        /*0026*/ 	.short	(.L_7 - .L_6)
	.align		4
.L_6:
        /*0028*/ 	.word	index@(triton_poi_fused_clone_3)
        /*002c*/ 	.word	0x00000000
.L_7:


//--------------------- .nv.info.triton_poi_fused_clone_3 --------------------------
	.section	.nv.info.triton_poi_fused_clone_3,"",@"SHT_CUDA_INFO"
	.sectionflags	@""
	.align	4


	//----- nvinfo : EIATTR_CUDA_API_VERSION
	.align		4
        /*0000*/ 	.byte	0x04, 0x37
        /*0002*/ 	.short	(.L_9 - .L_8)
.L_8:
        /*0004*/ 	.word	0x0000007c


	//----- nvinfo : EIATTR_KPARAM_INFO
	.align		4
.L_9:
        /*0008*/ 	.byte	0x04, 0x17
        /*000a*/ 	.short	(.L_11 - .L_10)
.L_10:
        /*000c*/ 	.word	0x00000000
        /*0010*/ 	.short	0x0002
        /*0012*/ 	.short	0x0010
        /*0014*/ 	.byte	0x00, 0xf0, 0x11, 0x00


	//----- nvinfo : EIATTR_KPARAM_INFO
	.align		4
.L_11:
        /*0018*/ 	.byte	0x04, 0x17
        /*001a*/ 	.short	(.L_13 - .L_12)
.L_12:
        /*001c*/ 	.word	0x00000000
        /*0020*/ 	.short	0x0001
        /*0022*/ 	.short	0x0008
        /*0024*/ 	.byte	0x00, 0xf4, 0x21, 0x00


	//----- nvinfo : EIATTR_KPARAM_INFO
	.align		4
.L_13:
        /*0028*/ 	.byte	0x04, 0x17
        /*002a*/ 	.short	(.L_15 - .L_14)
.L_14:
        /*002c*/ 	.word	0x00000000
        /*0030*/ 	.short	0x0000
        /*0032*/ 	.short	0x0000
        /*0034*/ 	.byte	0x00, 0xf4, 0x21, 0x00


	//----- nvinfo : EIATTR_SPARSE_MMA_MASK
	.align		4
.L_15:
        /*0038*/ 	.byte	0x03, 0x50
        /*003a*/ 	.short	0x0000


	//----- nvinfo : EIATTR_MAXREG_COUNT
	.align		4
        /*003c*/ 	.byte	0x03, 0x1b
        /*003e*/ 	.short	0x00ff


	//----- nvinfo : EIATTR_EXIT_INSTR_OFFSETS
	.align		4
        /*0040*/ 	.byte	0x04, 0x1c
        /*0042*/ 	.short	(.L_17 - .L_16)


	//   ....[0]....
.L_16:
        /*0044*/ 	.word	0x00000220


	//   ....[1]....
        /*0048*/ 	.word	0x00000240


	//----- nvinfo : EIATTR_REQNTID
	.align		4
.L_17:
        /*004c*/ 	.byte	0x04, 0x10
        /*004e*/ 	.short	(.L_19 - .L_18)
.L_18:
        /*0050*/ 	.word	0x00000080
        /*0054*/ 	.word	0x00000001
        /*0058*/ 	.word	0x00000001


	//----- nvinfo : EIATTR_CRS_STACK_SIZE
	.align		4
.L_19:
        /*005c*/ 	.byte	0x04, 0x1e
        /*005e*/ 	.short	(.L_21 - .L_20)
.L_20:
        /*0060*/ 	.word	0x00000000


	//----- nvinfo : EIATTR_CBANK_PARAM_SIZE
	.align		4
.L_21:
        /*0064*/ 	.byte	0x03, 0x19
        /*0066*/ 	.short	0x0014


	//----- nvinfo : EIATTR_PARAM_CBANK
	.align		4
        /*0068*/ 	.byte	0x04, 0x0a
        /*006a*/ 	.short	(.L_23 - .L_22)
	.align		4
.L_22:
        /*006c*/ 	.word	index@(.nv.constant0.triton_poi_fused_clone_3)
        /*0070*/ 	.short	0x0210
        /*0072*/ 	.short	0x0014


	//----- nvinfo : EIATTR_SW_WAR
	.align		4
.L_23:
        /*0074*/ 	.byte	0x04, 0x36
        /*0076*/ 	.short	(.L_25 - .L_24)
.L_24:
        /*0078*/ 	.word	0x00000008
.L_25:


//--------------------- .nv.callgraph             --------------------------
	.section	.nv.callgraph,"",@"SHT_CUDA_CALLGRAPH"
	.align	4
	.sectionentsize	8
	.align		4
        /*0000*/ 	.word	0x00000000
	.align		4
        /*0004*/ 	.word	0xffffffff
	.align		4
        /*0008*/ 	.word	0x00000000
	.align		4
        /*000c*/ 	.word	0xfffffffe
	.align		4
        /*0010*/ 	.word	0x00000000
	.align		4
        /*0014*/ 	.word	0xfffffffd
	.align		4
        /*0018*/ 	.word	0x00000000
	.align		4
        /*001c*/ 	.word	0xfffffffc


//--------------------- .text.triton_poi_fused_clone_3 --------------------------
	.section	.text.triton_poi_fused_clone_3,"ax",@progbits
	.align	128
        .global         triton_poi_fused_clone_3
        .type           triton_poi_fused_clone_3,@function
        .size           triton_poi_fused_clone_3,(.L_x_3 - triton_poi_fused_clone_3)
        .other          triton_poi_fused_clone_3,@"STO_CUDA_ENTRY STV_DEFAULT"
triton_poi_fused_clone_3:
.text.triton_poi_fused_clone_3:
[----:B------:R-:W0:Y:S02]  /*0000*/  LDC R1, c[0x0][0x28] ;  /* 0x00000a00ff017b82 */ /* 0x000e240000000800 */
[----:B------:R-:W1:Y:S01]  /*0010*/  S2R R0, SR_TID.X ;  /* 0x0000000000007919 */ /* 0x000e620000002100 */
[----:B------:R-:W2:Y:S01]  /*0020*/  LDC.64 R4, c[0x0][0x218] ;  /* 0x00008600ff047b82 */ /* 0x000ea20000000a00 */
[----:B------:R-:W-:Y:S01]  /*0030*/  ULDC.64 UR4, c[0x0][0x208] ;  /* 0x0000820000047ab9 */ /* 0x000fe20000000a00 */
[----:B------:R-:W-:Y:S01]  /*0040*/  BSSY B0, `(.L_x_0) ;  /* 0x000001d000007945 */ /* 0x000fe20003800000 */
[----:B------:R-:W3:Y:S01]  /*0050*/  S2R R7, SR_CTAID.X ;  /* 0x0000000000077919 */ /* 0x000ee20000002500 */
[----:B-1----:R-:W-:Y:S02]  /*0060*/  LOP3.LUT R0, R0, 0x7f, RZ, 0xc0, !PT ;  /* 0x0000007f00007812 */ /* 0x002fe400078ec0ff */
[----:B---3--:R-:W-:-:S03]  /*0070*/  SHF.R.S32.HI R2, RZ, 0x18, R7 ;  /* 0x00000018ff027819 */ /* 0x008fc60000011407 */
[----:B------:R-:W-:Y:S01]  /*0080*/  IMAD R7, R7, 0x80, R0 ;  /* 0x0000008007077824 */ /* 0x000fe200078e0200 */
[----:B------:R-:W-:-:S03]  /*0090*/  SGXT R0, R2, 0x1 ;  /* 0x000000010200781a */ /* 0x000fc60000000200 */
[C---:B--2---:R-:W-:Y:S01]  /*00a0*/  IMAD.WIDE R4, R7.reuse, 0x4, R4 ;  /* 0x0000000407047825 */ /* 0x044fe200078e0204 */
[----:B------:R-:W-:Y:S02]  /*00b0*/  ISETP.GE.AND P0, PT, R7, 0x100, PT ;  /* 0x000001000700780c */ /* 0x000fe40003f06270 */
[CC--:B------:R-:W-:Y:S02]  /*00c0*/  LEA.HI R2, R0.reuse, R7.reuse, RZ, 0x4 ;  /* 0x0000000700027211 */ /* 0x0c0fe400078f20ff */
[CC--:B------:R-:W-:Y:S02]  /*00d0*/  LEA.HI R6, R0.reuse, R7.reuse, RZ, 0x2 ;  /* 0x0000000700067211 */ /* 0x0c0fe400078f10ff */
[----:B------:R-:W-:Y:S02]  /*00e0*/  SHF.R.S32.HI R8, RZ, 0x4, R2 ;  /* 0x00000004ff087819 */ /* 0x000fe40000011402 */
[----:B------:R-:W1:Y:S01]  /*00f0*/  LDC.64 R2, c[0x0][0x210] ;  /* 0x00008400ff027b82 */ /* 0x000e620000000a00 */
[----:B------:R-:W-:-:S02]  /*0100*/  LEA.HI R0, R0, R7, RZ, 0x6 ;  /* 0x0000000700007211 */ /* 0x000fc400078f30ff */
[----:B------:R-:W-:Y:S02]  /*0110*/  SHF.R.S32.HI R9, RZ, 0x2, R6 ;  /* 0x00000002ff097819 */ /* 0x000fe40000011406 */
[----:B------:R-:W-:Y:S02]  /*0120*/  LEA.HI R10, R8, R8, RZ, 0x2 ;  /* 0x00000008080a7211 */ /* 0x000fe400078f10ff */
[----:B------:R-:W-:Y:S02]  /*0130*/  LOP3.LUT R12, R0, 0xffffffc0, RZ, 0xc0, !PT ;  /* 0xffffffc0000c7812 */ /* 0x000fe400078ec0ff */
[----:B------:R-:W-:Y:S02]  /*0140*/  LOP3.LUT R6, R6, 0xfffffffc, RZ, 0xc0, !PT ;  /* 0xfffffffc06067812 */ /* 0x000fe400078ec0ff */
[----:B------:R-:W-:Y:S02]  /*0150*/  LEA.HI R0, R9, R9, RZ, 0x2 ;  /* 0x0000000909007211 */ /* 0x000fe400078f10ff */
[----:B------:R-:W-:-:S02]  /*0160*/  LOP3.LUT R11, R10, 0x3ffffffc, RZ, 0xc0, !PT ;  /* 0x3ffffffc0a0b7812 */ /* 0x000fc400078ec0ff */
[----:B------:R-:W-:Y:S01]  /*0170*/  IADD3 R6, R12, R7, -R6 ;  /* 0x000000070c067210 */ /* 0x000fe20007ffe806 */
[----:B------:R-:W-:Y:S01]  /*0180*/  IMAD.MOV.U32 R7, RZ, RZ, RZ ;  /* 0x000000ffff077224 */ /* 0x000fe200078e00ff */
[----:B------:R-:W-:Y:S01]  /*0190*/  LOP3.LUT R0, R0, 0xffffffc, RZ, 0xc0, !PT ;  /* 0x0ffffffc00007812 */ /* 0x000fe200078ec0ff */
[----:B------:R-:W-:-:S04]  /*01a0*/  IMAD.IADD R11, R8, 0x1, -R11 ;  /* 0x00000001080b7824 */ /* 0x000fc800078e0a0b */
[----:B------:R-:W-:Y:S02]  /*01b0*/  IMAD.IADD R0, R9, 0x1, -R0 ;  /* 0x0000000109007824 */ /* 0x000fe400078e0a00 */
[----:B------:R-:W-:-:S04]  /*01c0*/  IMAD R11, R11, 0x4, R6 ;  /* 0x000000040b0b7824 */ /* 0x000fc800078e0206 */
[----:B------:R-:W-:-:S04]  /*01d0*/  IMAD R11, R0, 0x10, R11 ;  /* 0x00000010000b7824 */ /* 0x000fc800078e020b */
[----:B-1----:R-:W-:Y:S01]  /*01e0*/  IMAD.WIDE R2, R11, 0x4, R2 ;  /* 0x000000040b027825 */ /* 0x002fe200078e0202 */
[----:B------:R-:W-:Y:S06]  /*01f0*/  @P0 BRA `(.L_x_1) ;  /* 0x0000000000040947 */ /* 0x000fec0003800000 */
[----:B------:R1:W5:Y:S02]  /*0200*/  LDG.E R7, desc[UR4][R2.64] ;  /* 0x0000000402077981 */ /* 0x000364000c1e1900 */
.L_x_1:
[----:B------:R-:W-:Y:S05]  /*0210*/  BSYNC B0 ;  /* 0x0000000000007941 */ /* 0x000fea0003800000 */
.L_x_0:
[----:B------:R-:W-:Y:S05]  /*0220*/  @P0 EXIT ;  /* 0x000000000000094d */ /* 0x000fea0003800000 */
[----:B-----5:R-:W-:Y:S01]  /*0230*/  STG.E desc[UR4][R4.64], R7 ;  /* 0x0000000704007986 */ /* 0x020fe2000c101904 */
[----:B------:R-:W-:Y:S05]  /*0240*/  EXIT ;  /* 0x000000000000794d */ /* 0x000fea0003800000 */
.L_x_2:
[----:B------:R-:W-:-:S00]  /*0250*/  BRA `(.L_x_2) ;  /* 0xfffffffc00fc7947 */ /* 0x000fc0000383ffff */
[----:B------:R-:W-:-:S00]  /*0260*/  NOP ;  /* 0x0000000000007918 */ /* 0x000fc00000000000 */
        /* <DEDUP_REMOVED lines=9> */
.L_x_3:


//--------------------- .nv.constant0.triton_poi_fused_clone_3 --------------------------
	.section	.nv.constant0.triton_poi_fused_clone_3,"a",@progbits
	.sectionflags	@""
	.align	4
.nv.constant0.triton_poi_fused_clone_3:
	.zero		548
